//
// Generated by NVIDIA NVVM Compiler
//
// Compiler Build ID: CL-36424714
// Cuda compilation tools, release 13.0, V13.0.88
// Based on NVVM 20.0.0
//

.version 9.0
.target sm_100
.address_size 64

	// .globl	_Z6kernelPjm
.extern .func  (.param .b32 func_retval0) vprintf
(
	.param .b64 vprintf_param_0,
	.param .b64 vprintf_param_1
)
;
.global .align 1 .b8 _ZN34_INTERNAL_c52f5eb0_4_k_cu_257d6abd4cuda3std3__45__cpo5beginE[1];
.global .align 1 .b8 _ZN34_INTERNAL_c52f5eb0_4_k_cu_257d6abd4cuda3std3__45__cpo3endE[1];
.global .align 1 .b8 _ZN34_INTERNAL_c52f5eb0_4_k_cu_257d6abd4cuda3std3__45__cpo6cbeginE[1];
.global .align 1 .b8 _ZN34_INTERNAL_c52f5eb0_4_k_cu_257d6abd4cuda3std3__45__cpo4cendE[1];
.global .align 1 .b8 _ZN34_INTERNAL_c52f5eb0_4_k_cu_257d6abd4cuda3std3__45__cpo6rbeginE[1];
.global .align 1 .b8 _ZN34_INTERNAL_c52f5eb0_4_k_cu_257d6abd4cuda3std3__45__cpo4rendE[1];
.global .align 1 .b8 _ZN34_INTERNAL_c52f5eb0_4_k_cu_257d6abd4cuda3std3__45__cpo7crbeginE[1];
.global .align 1 .b8 _ZN34_INTERNAL_c52f5eb0_4_k_cu_257d6abd4cuda3std3__45__cpo5crendE[1];
.global .align 1 .b8 _ZN34_INTERNAL_c52f5eb0_4_k_cu_257d6abd4cuda3std3__436_GLOBAL__N__c52f5eb0_4_k_cu_257d6abd6ignoreE[1];
.global .align 1 .b8 _ZN34_INTERNAL_c52f5eb0_4_k_cu_257d6abd4cuda3std3__419piecewise_constructE[1];
.global .align 1 .b8 _ZN34_INTERNAL_c52f5eb0_4_k_cu_257d6abd4cuda3std3__48in_placeE[1];
.global .align 1 .b8 _ZN34_INTERNAL_c52f5eb0_4_k_cu_257d6abd4cuda3std3__420unreachable_sentinelE[1];
.global .align 1 .b8 _ZN34_INTERNAL_c52f5eb0_4_k_cu_257d6abd4cuda3std3__47nulloptE[1];
.global .align 1 .b8 _ZN34_INTERNAL_c52f5eb0_4_k_cu_257d6abd4cuda3std3__48unexpectE[1];
.global .align 1 .b8 _ZN34_INTERNAL_c52f5eb0_4_k_cu_257d6abd4cuda3std6ranges3__45__cpo4swapE[1];
.global .align 1 .b8 _ZN34_INTERNAL_c52f5eb0_4_k_cu_257d6abd4cuda3std6ranges3__45__cpo9iter_moveE[1];
.global .align 1 .b8 _ZN34_INTERNAL_c52f5eb0_4_k_cu_257d6abd4cuda3std6ranges3__45__cpo5beginE[1];
.global .align 1 .b8 _ZN34_INTERNAL_c52f5eb0_4_k_cu_257d6abd4cuda3std6ranges3__45__cpo3endE[1];
.global .align 1 .b8 _ZN34_INTERNAL_c52f5eb0_4_k_cu_257d6abd4cuda3std6ranges3__45__cpo6cbeginE[1];
.global .align 1 .b8 _ZN34_INTERNAL_c52f5eb0_4_k_cu_257d6abd4cuda3std6ranges3__45__cpo4cendE[1];
.global .align 1 .b8 _ZN34_INTERNAL_c52f5eb0_4_k_cu_257d6abd4cuda3std6ranges3__45__cpo7advanceE[1];
.global .align 1 .b8 _ZN34_INTERNAL_c52f5eb0_4_k_cu_257d6abd4cuda3std6ranges3__45__cpo9iter_swapE[1];
.global .align 1 .b8 _ZN34_INTERNAL_c52f5eb0_4_k_cu_257d6abd4cuda3std6ranges3__45__cpo4nextE[1];
.global .align 1 .b8 _ZN34_INTERNAL_c52f5eb0_4_k_cu_257d6abd4cuda3std6ranges3__45__cpo4prevE[1];
.global .align 1 .b8 _ZN34_INTERNAL_c52f5eb0_4_k_cu_257d6abd4cuda3std6ranges3__45__cpo4dataE[1];
.global .align 1 .b8 _ZN34_INTERNAL_c52f5eb0_4_k_cu_257d6abd4cuda3std6ranges3__45__cpo5cdataE[1];
.global .align 1 .b8 _ZN34_INTERNAL_c52f5eb0_4_k_cu_257d6abd4cuda3std6ranges3__45__cpo4sizeE[1];
.global .align 1 .b8 _ZN34_INTERNAL_c52f5eb0_4_k_cu_257d6abd4cuda3std6ranges3__45__cpo5ssizeE[1];
.global .align 1 .b8 _ZN34_INTERNAL_c52f5eb0_4_k_cu_257d6abd4cuda3std6ranges3__45__cpo8distanceE[1];
.global .align 1 .b8 _ZN34_INTERNAL_c52f5eb0_4_k_cu_257d6abd6thrust24THRUST_300001_SM_1000_NS8cuda_cub3parE[1];
.global .align 1 .b8 _ZN34_INTERNAL_c52f5eb0_4_k_cu_257d6abd6thrust24THRUST_300001_SM_1000_NS8cuda_cub10par_nosyncE[1];
.global .align 1 .b8 _ZN34_INTERNAL_c52f5eb0_4_k_cu_257d6abd6thrust24THRUST_300001_SM_1000_NS6system6detail10sequential3seqE[1];
.global .align 1 .b8 _ZN34_INTERNAL_c52f5eb0_4_k_cu_257d6abd6thrust24THRUST_300001_SM_1000_NS12placeholders2_1E[1];
.global .align 1 .b8 _ZN34_INTERNAL_c52f5eb0_4_k_cu_257d6abd6thrust24THRUST_300001_SM_1000_NS12placeholders2_2E[1];
.global .align 1 .b8 _ZN34_INTERNAL_c52f5eb0_4_k_cu_257d6abd6thrust24THRUST_300001_SM_1000_NS12placeholders2_3E[1];
.global .align 1 .b8 _ZN34_INTERNAL_c52f5eb0_4_k_cu_257d6abd6thrust24THRUST_300001_SM_1000_NS12placeholders2_4E[1];
.global .align 1 .b8 _ZN34_INTERNAL_c52f5eb0_4_k_cu_257d6abd6thrust24THRUST_300001_SM_1000_NS12placeholders2_5E[1];
.global .align 1 .b8 _ZN34_INTERNAL_c52f5eb0_4_k_cu_257d6abd6thrust24THRUST_300001_SM_1000_NS12placeholders2_6E[1];
.global .align 1 .b8 _ZN34_INTERNAL_c52f5eb0_4_k_cu_257d6abd6thrust24THRUST_300001_SM_1000_NS12placeholders2_7E[1];
.global .align 1 .b8 _ZN34_INTERNAL_c52f5eb0_4_k_cu_257d6abd6thrust24THRUST_300001_SM_1000_NS12placeholders2_8E[1];
.global .align 1 .b8 _ZN34_INTERNAL_c52f5eb0_4_k_cu_257d6abd6thrust24THRUST_300001_SM_1000_NS12placeholders2_9E[1];
.global .align 1 .b8 _ZN34_INTERNAL_c52f5eb0_4_k_cu_257d6abd6thrust24THRUST_300001_SM_1000_NS12placeholders3_10E[1];
.global .align 1 .b8 _ZN34_INTERNAL_c52f5eb0_4_k_cu_257d6abd6thrust24THRUST_300001_SM_1000_NS3seqE[1];
.global .align 1 .b8 $str[22] = {84, 104, 114, 101, 97, 100, 32, 37, 117, 46, 32, 80, 114, 105, 109, 101, 58, 32, 37, 117, 10};
.global .align 1 .b8 $str$1[40] = {84, 104, 114, 101, 97, 100, 32, 37, 117, 46, 32, 84, 104, 114, 101, 97, 100, 115, 32, 99, 111, 117, 110, 116, 32, 37, 117, 46, 32, 80, 114, 105, 109, 101, 58, 32, 37, 117, 10};

.visible .entry _Z6kernelPjm(
	.param .u64 .ptr .align 1 _Z6kernelPjm_param_0,
	.param .u64 _Z6kernelPjm_param_1
)
{
	.local .align 8 .b8 	__local_depot0[16];
	.reg .b64 	%SP;
	.reg .b64 	%SPL;
	.reg .pred 	%p<4>;
	.reg .b32 	%r<18>;
	.reg .b64 	%rd<20>;

	mov.u64 	%SPL, __local_depot0;
	cvta.local.u64 	%SP, %SPL;
	ld.param.u64 	%rd8, [_Z6kernelPjm_param_0];
	ld.param.u64 	%rd7, [_Z6kernelPjm_param_1];
	cvta.to.global.u64 	%rd1, %rd8;
	add.u64 	%rd9, %SP, 0;
	add.u64 	%rd2, %SPL, 0;
	mov.u32 	%r1, %ntid.x;
	mov.u32 	%r3, %ctaid.x;
	mov.u32 	%r4, %tid.x;
	mad.lo.s32 	%r2, %r1, %r3, %r4;
	and.b32  	%r5, %r2, 32767;
	setp.ne.s32 	%p1, %r5, 0;
	@%p1 bra 	$L__BB0_7;
	setp.eq.s32 	%p2, %r2, 0;
	@%p2 bra 	$L__BB0_6;
	cvt.u64.u32 	%rd3, %r2;
	and.b64  	%rd10, %rd7, -4294967296;
	setp.ne.s64 	%p3, %rd10, 0;
	@%p3 bra 	$L__BB0_4;
	cvt.u32.u64 	%r6, %rd7;
	cvt.u32.u64 	%r7, %rd3;
	rem.u32 	%r8, %r7, %r6;
	cvt.u64.u32 	%rd19, %r8;
	bra.uni 	$L__BB0_5;
$L__BB0_4:
	rem.u64 	%rd19, %rd3, %rd7;
$L__BB0_5:
	shl.b64 	%rd11, %rd19, 2;
	add.s64 	%rd12, %rd1, %rd11;
	ld.global.u32 	%r9, [%rd12];
	st.local.v2.u32 	[%rd2], {%r2, %r9};
	mov.u64 	%rd13, $str;
	cvta.global.u64 	%rd14, %rd13;
	{ // callseq 0, 0
	.param .b64 param0;
	st.param.b64 	[param0], %rd14;
	.param .b64 param1;
	st.param.b64 	[param1], %rd9;
	.param .b32 retval0;
	call.uni (retval0), 
	vprintf, 
	(
	param0, 
	param1
	);
	ld.param.b32 	%r10, [retval0];
	} // callseq 0
	bra.uni 	$L__BB0_7;
$L__BB0_6:
	ld.global.u32 	%r12, [%rd1];
	mov.u32 	%r13, %nctaid.x;
	mul.lo.s32 	%r14, %r13, %r1;
	mov.b32 	%r15, 0;
	st.local.v2.u32 	[%rd2], {%r15, %r14};
	st.local.u32 	[%rd2+8], %r12;
	mov.u64 	%rd16, $str$1;
	cvta.global.u64 	%rd17, %rd16;
	{ // callseq 1, 0
	.param .b64 param0;
	st.param.b64 	[param0], %rd17;
	.param .b64 param1;
	st.param.b64 	[param1], %rd9;
	.param .b32 retval0;
	call.uni (retval0), 
	vprintf, 
	(
	param0, 
	param1
	);
	ld.param.b32 	%r16, [retval0];
	} // callseq 1
$L__BB0_7:
	ret;

}
	// .globl	_ZN3cub18CUB_300001_SM_10006detail11EmptyKernelIvEEvv
.visible .entry _ZN3cub18CUB_300001_SM_10006detail11EmptyKernelIvEEvv()
{


	ret;

}


// ===== COMPILED SASS (sm_100) =====

	.target	sm_100

	.elftype	@"ET_EXEC"


//--------------------- .note.nv.tkinfo           --------------------------
	.section	.note.nv.tkinfo,"",@"SHT_NOTE"
	.sectionflags	@"SHF_NOTE_NV_TKINFO"
	.tkinfo
        /*0018*/ 	.word	0x00000002
        /*0030*/ 	.string	""
        /*0030*/ 	.string	"ptxas"
        /*0030*/ 	.string	"Cuda compilation tools, release 13.0, V13.0.88"
        /*0030*/ 	.string	"Build cuda_13.0.r13.0/compiler.36424714_0"
        /*0030*/ 	.string	"-arch sm_100 -m 64 "



//--------------------- .note.nv.cuinfo           --------------------------
	.section	.note.nv.cuinfo,"",@"SHT_NOTE"
	.sectionflags	@"SHF_NOTE_NV_CUINFO"
        /*0018*/ 	.short	0x0002
        /*001a*/ 	.short	0x0064
        /*001c*/ 	.short	0x0082
	.zero		2


//--------------------- .nv.info                  --------------------------
	.section	.nv.info,"",@"SHT_CUDA_INFO"
	.align	4


	//----- nvinfo : EIATTR_REGCOUNT
	.align		4
        /*0000*/ 	.byte	0x04, 0x2f
        /*0002*/ 	.short	(.L_46 - .L_45)
	.align		4
.L_45:
        /*0004*/ 	.word	index@(_Z6kernelPjm)
        /*0008*/ 	.word	0x00000018


	//----- nvinfo : EIATTR_FRAME_SIZE
	.align		4
.L_46:
        /*000c*/ 	.byte	0x04, 0x11
        /*000e*/ 	.short	(.L_48 - .L_47)
	.align		4
.L_47:
        /*0010*/ 	.word	index@($__internal_0_$__cuda_sm20_rem_u64)
        /*0014*/ 	.word	0x00000010


	//----- nvinfo : EIATTR_FRAME_SIZE
	.align		4
.L_48:
        /*0018*/ 	.byte	0x04, 0x11
        /*001a*/ 	.short	(.L_50 - .L_49)
	.align		4
.L_49:
        /*001c*/ 	.word	index@(_Z6kernelPjm)
        /*0020*/ 	.word	0x00000010


	//----- nvinfo : EIATTR_REGCOUNT
	.align		4
.L_50:
        /*0024*/ 	.byte	0x04, 0x2f
        /*0026*/ 	.short	(.L_52 - .L_51)
	.align		4
.L_51:
        /*0028*/ 	.word	index@(_ZN3cub18CUB_300001_SM_10006detail11EmptyKernelIvEEvv)
        /*002c*/ 	.word	0x00000004


	//----- nvinfo : EIATTR_FRAME_SIZE
	.align		4
.L_52:
        /*0030*/ 	.byte	0x04, 0x11
        /*0032*/ 	.short	(.L_54 - .L_53)
	.align		4
.L_53:
        /*0034*/ 	.word	index@(_ZN3cub18CUB_300001_SM_10006detail11EmptyKernelIvEEvv)
        /*0038*/ 	.word	0x00000000


	//----- nvinfo : EIATTR_MIN_STACK_SIZE
	.align		4
.L_54:
        /*003c*/ 	.byte	0x04, 0x12
        /*003e*/ 	.short	(.L_56 - .L_55)
	.align		4
.L_55:
        /*0040*/ 	.word	index@(_ZN3cub18CUB_300001_SM_10006detail11EmptyKernelIvEEvv)
        /*0044*/ 	.word	0x00000000


	//----- nvinfo : EIATTR_MIN_STACK_SIZE
	.align		4
.L_56:
        /*0048*/ 	.byte	0x04, 0x12
        /*004a*/ 	.short	(.L_58 - .L_57)
	.align		4
.L_57:
        /*004c*/ 	.word	index@(_Z6kernelPjm)
        /*0050*/ 	.word	0x00000010
.L_58:


//--------------------- .nv.compat                --------------------------
	.section	.nv.compat,"",@"SHT_CUDA_COMPAT_INFO"
	.align	4
        /*0000*/ 	.byte	0x02, 0x09, 0x00, 0x00, 0x02, 0x02, 0x01, 0x00, 0x02, 0x05, 0x05, 0x00, 0x03, 0x07, 0x01, 0x01
        /*0010*/ 	.byte	0x02, 0x03, 0x00, 0x00, 0x02, 0x06, 0x01, 0x00, 0x04, 0x0b, 0x08, 0x00, 0x09, 0x00, 0x00, 0x00
        /*0020*/ 	.byte	0x00, 0x00, 0x00, 0x00


//--------------------- .nv.info._ZN3cub18CUB_300001_SM_10006detail11EmptyKernelIvEEvv --------------------------
	.section	.nv.info._ZN3cub18CUB_300001_SM_10006detail11EmptyKernelIvEEvv,"",@"SHT_CUDA_INFO"
	.sectionflags	@""
	.align	4


	//----- nvinfo : EIATTR_CUDA_API_VERSION
	.align		4
        /*0000*/ 	.byte	0x04, 0x37
        /*0002*/ 	.short	(.L_60 - .L_59)
.L_59:
        /*0004*/ 	.word	0x00000082


	//----- nvinfo : EIATTR_SPARSE_MMA_MASK
	.align		4
.L_60:
        /*0008*/ 	.byte	0x03, 0x50
        /*000a*/ 	.short	0x0000


	//----- nvinfo : EIATTR_MAXREG_COUNT
	.align		4
        /*000c*/ 	.byte	0x03, 0x1b
        /*000e*/ 	.short	0x00ff


	//----- nvinfo : EIATTR_MERCURY_ISA_VERSION
	.align		4
        /*0010*/ 	.byte	0x03, 0x5f
        /*0012*/ 	.short	0x0101


	//----- nvinfo : EIATTR_VRC_CTA_INIT_COUNT
	.align		4
        /*0014*/ 	.byte	0x02, 0x4a
	.zero		1
	.zero		1


	//----- nvinfo : EIATTR_EXIT_INSTR_OFFSETS
	.align		4
        /*0018*/ 	.byte	0x04, 0x1c
        /*001a*/ 	.short	(.L_62 - .L_61)


	//   ....[0]....
.L_61:
        /*001c*/ 	.word	0x00000010


	//----- nvinfo : EIATTR_SW_WAR
	.align		4
.L_62:
        /*0020*/ 	.byte	0x04, 0x36
        /*0022*/ 	.short	(.L_64 - .L_63)
.L_63:
        /*0024*/ 	.word	0x00000008
.L_64:


//--------------------- .nv.info._Z6kernelPjm     --------------------------
	.section	.nv.info._Z6kernelPjm,"",@"SHT_CUDA_INFO"
	.sectionflags	@""
	.align	4


	//----- nvinfo : EIATTR_CUDA_API_VERSION
	.align		4
        /*0000*/ 	.byte	0x04, 0x37
        /*0002*/ 	.short	(.L_66 - .L_65)
.L_65:
        /*0004*/ 	.word	0x00000082


	//----- nvinfo : EIATTR_KPARAM_INFO
	.align		4
.L_66:
        /*0008*/ 	.byte	0x04, 0x17
        /*000a*/ 	.short	(.L_68 - .L_67)
.L_67:
        /*000c*/ 	.word	0x00000000
        /*0010*/ 	.short	0x0001
        /*0012*/ 	.short	0x0008
        /*0014*/ 	.byte	0x00, 0xf0, 0x21, 0x00


	//----- nvinfo : EIATTR_KPARAM_INFO
	.align		4
.L_68:
        /*0018*/ 	.byte	0x04, 0x17
        /*001a*/ 	.short	(.L_70 - .L_69)
.L_69:
        /*001c*/ 	.word	0x00000000
        /*0020*/ 	.short	0x0000
        /*0022*/ 	.short	0x0000
        /*0024*/ 	.byte	0x00, 0xf5, 0x21, 0x00


	//----- nvinfo : EIATTR_SPARSE_MMA_MASK
	.align		4
.L_70:
        /*0028*/ 	.byte	0x03, 0x50
        /*002a*/ 	.short	0x0000


	//----- nvinfo : EIATTR_MAXREG_COUNT
	.align		4
        /*002c*/ 	.byte	0x03, 0x1b
        /*002e*/ 	.short	0x00ff


	//----- nvinfo : EIATTR_EXTERNS
	.align		4
        /*0030*/ 	.byte	0x04, 0x0f
        /*0032*/ 	.short	(.L_72 - .L_71)


	//   ....[0]....
	.align		4
.L_71:
        /*0034*/ 	.word	index@(vprintf)


	//----- nvinfo : EIATTR_MERCURY_ISA_VERSION
	.align		4
.L_72:
        /*0038*/ 	.byte	0x03, 0x5f
        /*003a*/ 	.short	0x0101


	//----- nvinfo : EIATTR_VRC_CTA_INIT_COUNT
	.align		4
        /*003c*/ 	.byte	0x02, 0x4a
	.zero		1
	.zero		1


	//----- nvinfo : EIATTR_SYSCALL_OFFSETS
	.align		4
        /*0040*/ 	.byte	0x04, 0x46
        /*0042*/ 	.short	(.L_74 - .L_73)


	//   ....[0]....
.L_73:
        /*0044*/ 	.word	0x00000360


	//   ....[1]....
        /*0048*/ 	.word	0x00000450


	//----- nvinfo : EIATTR_EXIT_INSTR_OFFSETS
	.align		4
.L_74:
        /*004c*/ 	.byte	0x04, 0x1c
        /*004e*/ 	.short	(.L_76 - .L_75)


	//   ....[0]....
.L_75:
        /*0050*/ 	.word	0x000000b0


	//   ....[1]....
        /*0054*/ 	.word	0x00000370


	//   ....[2]....
        /*0058*/ 	.word	0x00000460


	//----- nvinfo : EIATTR_CRS_STACK_SIZE
	.align		4
.L_76:
        /*005c*/ 	.byte	0x04, 0x1e
        /*005e*/ 	.short	(.L_78 - .L_77)
.L_77:
        /*0060*/ 	.word	0x00000000


	//----- nvinfo : EIATTR_CBANK_PARAM_SIZE
	.align		4
.L_78:
        /*0064*/ 	.byte	0x03, 0x19
        /*0066*/ 	.short	0x0010


	//----- nvinfo : EIATTR_PARAM_CBANK
	.align		4
        /*0068*/ 	.byte	0x04, 0x0a
        /*006a*/ 	.short	(.L_80 - .L_79)
	.align		4
.L_79:
        /*006c*/ 	.word	index@(.nv.constant0._Z6kernelPjm)
        /*0070*/ 	.short	0x0380
        /*0072*/ 	.short	0x0010


	//----- nvinfo : EIATTR_SW_WAR
	.align		4
.L_80:
        /*0074*/ 	.byte	0x04, 0x36
        /*0076*/ 	.short	(.L_82 - .L_81)
.L_81:
        /*0078*/ 	.word	0x00000008
.L_82:


//--------------------- .nv.callgraph             --------------------------
	.section	.nv.callgraph,"",@"SHT_CUDA_CALLGRAPH"
	.align	4
	.sectionentsize	8
	.align		4
        /*0000*/ 	.word	0x00000000
	.align		4
        /*0004*/ 	.word	0xffffffff
	.align		4
        /*0008*/ 	.word	index@(_Z6kernelPjm)
	.align		4
        /*000c*/ 	.word	index@(vprintf)
	.align		4
        /*0010*/ 	.word	0x00000000
	.align		4
        /*0014*/ 	.word	0xfffffffe
	.align		4
        /*0018*/ 	.word	0x00000000
	.align		4
        /*001c*/ 	.word	0xfffffffd
	.align		4
        /*0020*/ 	.word	0x00000000
	.align		4
        /*0024*/ 	.word	0xfffffffc


//--------------------- .nv.constant4             --------------------------
	.section	.nv.constant4,"a",@progbits
	.align	8
	.align		8
.nv.constant4:
        /*0000*/ 	.dword	_ZN34_INTERNAL_c52f5eb0_4_k_cu_257d6abd4cuda3std3__45__cpo5beginE
	.align		8
        /*0008*/ 	.dword	_ZN34_INTERNAL_c52f5eb0_4_k_cu_257d6abd4cuda3std3__45__cpo3endE
	.align		8
        /*0010*/ 	.dword	_ZN34_INTERNAL_c52f5eb0_4_k_cu_257d6abd4cuda3std3__45__cpo6cbeginE
	.align		8
        /*0018*/ 	.dword	_ZN34_INTERNAL_c52f5eb0_4_k_cu_257d6abd4cuda3std3__45__cpo4cendE
	.align		8
        /*0020*/ 	.dword	_ZN34_INTERNAL_c52f5eb0_4_k_cu_257d6abd4cuda3std3__45__cpo6rbeginE
	.align		8
        /*0028*/ 	.dword	_ZN34_INTERNAL_c52f5eb0_4_k_cu_257d6abd4cuda3std3__45__cpo4rendE
	.align		8
        /*0030*/ 	.dword	_ZN34_INTERNAL_c52f5eb0_4_k_cu_257d6abd4cuda3std3__45__cpo7crbeginE
	.align		8
        /*0038*/ 	.dword	_ZN34_INTERNAL_c52f5eb0_4_k_cu_257d6abd4cuda3std3__45__cpo5crendE
	.align		8
        /*0040*/ 	.dword	_ZN34_INTERNAL_c52f5eb0_4_k_cu_257d6abd4cuda3std3__436_GLOBAL__N__c52f5eb0_4_k_cu_257d6abd6ignoreE
	.align		8
        /*0048*/ 	.dword	_ZN34_INTERNAL_c52f5eb0_4_k_cu_257d6abd4cuda3std3__419piecewise_constructE
	.align		8
        /*0050*/ 	.dword	_ZN34_INTERNAL_c52f5eb0_4_k_cu_257d6abd4cuda3std3__48in_placeE
	.align		8
        /*0058*/ 	.dword	_ZN34_INTERNAL_c52f5eb0_4_k_cu_257d6abd4cuda3std3__420unreachable_sentinelE
	.align		8
        /*0060*/ 	.dword	_ZN34_INTERNAL_c52f5eb0_4_k_cu_257d6abd4cuda3std3__47nulloptE
	.align		8
        /*0068*/ 	.dword	_ZN34_INTERNAL_c52f5eb0_4_k_cu_257d6abd4cuda3std3__48unexpectE
	.align		8
        /*0070*/ 	.dword	_ZN34_INTERNAL_c52f5eb0_4_k_cu_257d6abd4cuda3std6ranges3__45__cpo4swapE
	.align		8
        /*0078*/ 	.dword	_ZN34_INTERNAL_c52f5eb0_4_k_cu_257d6abd4cuda3std6ranges3__45__cpo9iter_moveE
	.align		8
        /*0080*/ 	.dword	_ZN34_INTERNAL_c52f5eb0_4_k_cu_257d6abd4cuda3std6ranges3__45__cpo5beginE
	.align		8
        /*0088*/ 	.dword	_ZN34_INTERNAL_c52f5eb0_4_k_cu_257d6abd4cuda3std6ranges3__45__cpo3endE
	.align		8
        /*0090*/ 	.dword	_ZN34_INTERNAL_c52f5eb0_4_k_cu_257d6abd4cuda3std6ranges3__45__cpo6cbeginE
	.align		8
        /*0098*/ 	.dword	_ZN34_INTERNAL_c52f5eb0_4_k_cu_257d6abd4cuda3std6ranges3__45__cpo4cendE
	.align		8
        /*00a0*/ 	.dword	_ZN34_INTERNAL_c52f5eb0_4_k_cu_257d6abd4cuda3std6ranges3__45__cpo7advanceE
	.align		8
        /*00a8*/ 	.dword	_ZN34_INTERNAL_c52f5eb0_4_k_cu_257d6abd4cuda3std6ranges3__45__cpo9iter_swapE
	.align		8
        /*00b0*/ 	.dword	_ZN34_INTERNAL_c52f5eb0_4_k_cu_257d6abd4cuda3std6ranges3__45__cpo4nextE
	.align		8
        /*00b8*/ 	.dword	_ZN34_INTERNAL_c52f5eb0_4_k_cu_257d6abd4cuda3std6ranges3__45__cpo4prevE
	.align		8
        /*00c0*/ 	.dword	_ZN34_INTERNAL_c52f5eb0_4_k_cu_257d6abd4cuda3std6ranges3__45__cpo4dataE
	.align		8
        /*00c8*/ 	.dword	_ZN34_INTERNAL_c52f5eb0_4_k_cu_257d6abd4cuda3std6ranges3__45__cpo5cdataE
	.align		8
        /*00d0*/ 	.dword	_ZN34_INTERNAL_c52f5eb0_4_k_cu_257d6abd4cuda3std6ranges3__45__cpo4sizeE
	.align		8
        /*00d8*/ 	.dword	_ZN34_INTERNAL_c52f5eb0_4_k_cu_257d6abd4cuda3std6ranges3__45__cpo5ssizeE
	.align		8
        /*00e0*/ 	.dword	_ZN34_INTERNAL_c52f5eb0_4_k_cu_257d6abd4cuda3std6ranges3__45__cpo8distanceE
	.align		8
        /*00e8*/ 	.dword	_ZN34_INTERNAL_c52f5eb0_4_k_cu_257d6abd6thrust24THRUST_300001_SM_1000_NS8cuda_cub3parE
	.align		8
        /*00f0*/ 	.dword	_ZN34_INTERNAL_c52f5eb0_4_k_cu_257d6abd6thrust24THRUST_300001_SM_1000_NS8cuda_cub10par_nosyncE
	.align		8
        /*00f8*/ 	.dword	_ZN34_INTERNAL_c52f5eb0_4_k_cu_257d6abd6thrust24THRUST_300001_SM_1000_NS6system6detail10sequential3seqE
	.align		8
        /*0100*/ 	.dword	_ZN34_INTERNAL_c52f5eb0_4_k_cu_257d6abd6thrust24THRUST_300001_SM_1000_NS12placeholders2_1E
	.align		8
        /*0108*/ 	.dword	_ZN34_INTERNAL_c52f5eb0_4_k_cu_257d6abd6thrust24THRUST_300001_SM_1000_NS12placeholders2_2E
	.align		8
        /*0110*/ 	.dword	_ZN34_INTERNAL_c52f5eb0_4_k_cu_257d6abd6thrust24THRUST_300001_SM_1000_NS12placeholders2_3E
	.align		8
        /*0118*/ 	.dword	_ZN34_INTERNAL_c52f5eb0_4_k_cu_257d6abd6thrust24THRUST_300001_SM_1000_NS12placeholders2_4E
	.align		8
        /*0120*/ 	.dword	_ZN34_INTERNAL_c52f5eb0_4_k_cu_257d6abd6thrust24THRUST_300001_SM_1000_NS12placeholders2_5E
	.align		8
        /*0128*/ 	.dword	_ZN34_INTERNAL_c52f5eb0_4_k_cu_257d6abd6thrust24THRUST_300001_SM_1000_NS12placeholders2_6E
	.align		8
        /*0130*/ 	.dword	_ZN34_INTERNAL_c52f5eb0_4_k_cu_257d6abd6thrust24THRUST_300001_SM_1000_NS12placeholders2_7E
	.align		8
        /*0138*/ 	.dword	_ZN34_INTERNAL_c52f5eb0_4_k_cu_257d6abd6thrust24THRUST_300001_SM_1000_NS12placeholders2_8E
	.align		8
        /*0140*/ 	.dword	_ZN34_INTERNAL_c52f5eb0_4_k_cu_257d6abd6thrust24THRUST_300001_SM_1000_NS12placeholders2_9E
	.align		8
        /*0148*/ 	.dword	_ZN34_INTERNAL_c52f5eb0_4_k_cu_257d6abd6thrust24THRUST_300001_SM_1000_NS12placeholders3_10E
	.align		8
        /*0150*/ 	.dword	_ZN34_INTERNAL_c52f5eb0_4_k_cu_257d6abd6thrust24THRUST_300001_SM_1000_NS3seqE
	.align		8
        /*0158*/ 	.dword	$str
	.align		8
        /*0160*/ 	.dword	$str$1
	.align		8
        /*0168*/ 	.dword	vprintf


//--------------------- .text._ZN3cub18CUB_300001_SM_10006detail11EmptyKernelIvEEvv --------------------------
	.section	.text._ZN3cub18CUB_300001_SM_10006detail11EmptyKernelIvEEvv,"ax",@progbits
	.align	128
        .global         _ZN3cub18CUB_300001_SM_10006detail11EmptyKernelIvEEvv
        .type           _ZN3cub18CUB_300001_SM_10006detail11EmptyKernelIvEEvv,@function
        .size           _ZN3cub18CUB_300001_SM_10006detail11EmptyKernelIvEEvv,(.L_x_8 - _ZN3cub18CUB_300001_SM_10006detail11EmptyKernelIvEEvv)
        .other          _ZN3cub18CUB_300001_SM_10006detail11EmptyKernelIvEEvv,@"STO_CUDA_ENTRY STV_DEFAULT"
_ZN3cub18CUB_300001_SM_10006detail11EmptyKernelIvEEvv:
.text._ZN3cub18CUB_300001_SM_10006detail11EmptyKernelIvEEvv:
[----:B------:R-:W-:Y:S01]  /*0000*/  LDC R1, c[0x0][0x37c] ;  /* 0x0000df00ff017b82 */ /* 0x000fe20000000800 */
[----:B------:R-:W-:Y:S05]  /*0010*/  EXIT ;  /* 0x000000000000794d */ /* 0x000fea0003800000 */
.L_x_0:
[----:B------:R-:W-:-:S00]  /*0020*/  BRA `(.L_x_0) ;  /* 0xfffffffc00fc7947 */ /* 0x000fc0000383ffff */
[----:B------:R-:W-:-:S00]  /*0030*/  NOP ;  /* 0x0000000000007918 */ /* 0x000fc00000000000 */
        /* <DEDUP_REMOVED lines=12> */
.L_x_8:


//--------------------- .text._Z6kernelPjm        --------------------------
	.section	.text._Z6kernelPjm,"ax",@progbits
	.align	128
        .global         _Z6kernelPjm
        .type           _Z6kernelPjm,@function
        .size           _Z6kernelPjm,(.L_x_7 - _Z6kernelPjm)
        .other          _Z6kernelPjm,@"STO_CUDA_ENTRY STV_DEFAULT"
_Z6kernelPjm:
.text._Z6kernelPjm:
[----:B------:R-:W0:Y:S01]  /*0000*/  LDC R1, c[0x0][0x37c] ;  /* 0x0000df00ff017b82 */ /* 0x000e220000000800 */
[----:B------:R-:W1:Y:S01]  /*0010*/  S2R R2, SR_CTAID.X ;  /* 0x0000000000027919 */ /* 0x000e620000002500 */
[----:B------:R-:W2:Y:S01]  /*0020*/  LDCU UR5, c[0x0][0x2fc] ;  /* 0x00005f80ff0577ac */ /* 0x000ea20008000800 */
[----:B0-----:R-:W-:Y:S01]  /*0030*/  VIADD R1, R1, 0xfffffff0 ;  /* 0xfffffff001017836 */ /* 0x001fe20000000000 */
[----:B------:R-:W1:Y:S01]  /*0040*/  S2R R3, SR_TID.X ;  /* 0x0000000000037919 */ /* 0x000e620000002100 */
[----:B------:R-:W1:Y:S01]  /*0050*/  LDCU UR38, c[0x0][0x360] ;  /* 0x00006c00ff2677ac */ /* 0x000e620008000800 */
[----:B------:R-:W0:Y:S02]  /*0060*/  LDCU UR4, c[0x0][0x2f8] ;  /* 0x00005f00ff0477ac */ /* 0x000e240008000800 */
[----:B0-----:R-:W-:-:S05]  /*0070*/  IADD3 R6, P1, PT, R1, UR4, RZ ;  /* 0x0000000401067c10 */ /* 0x001fca000ff3e0ff */
[----:B--2---:R-:W-:Y:S02]  /*0080*/  IMAD.X R7, RZ, RZ, UR5, P1 ;  /* 0x00000005ff077e24 */ /* 0x004fe400088e06ff */
[----:B-1----:R-:W-:-:S05]  /*0090*/  IMAD R2, R2, UR38, R3 ;  /* 0x0000002602027c24 */ /* 0x002fca000f8e0203 */
[----:B------:R-:W-:-:S13]  /*00a0*/  LOP3.LUT P0, RZ, R2, 0x7fff, RZ, 0xc0, !PT ;  /* 0x00007fff02ff7812 */ /* 0x000fda000780c0ff */
[----:B------:R-:W-:Y:S05]  /*00b0*/  @P0 EXIT ;  /* 0x000000000000094d */ /* 0x000fea0003800000 */
[----:B------:R-:W-:Y:S01]  /*00c0*/  ISETP.NE.AND P0, PT, R2, RZ, PT ;  /* 0x000000ff0200720c */ /* 0x000fe20003f05270 */
[----:B------:R-:W0:-:S12]  /*00d0*/  LDCU.64 UR36, c[0x0][0x358] ;  /* 0x00006b00ff2477ac */ /* 0x000e180008000a00 */
[----:B------:R-:W-:Y:S05]  /*00e0*/  @!P0 BRA `(.L_x_1) ;  /* 0x0000000000a48947 */ /* 0x000fea0003800000 */
[----:B------:R-:W1:Y:S02]  /*00f0*/  LDCU UR4, c[0x0][0x38c] ;  /* 0x00007180ff0477ac */ /* 0x000e640008000800 */
[----:B-1----:R-:W-:-:S09]  /*0100*/  UISETP.NE.U32.AND UP0, UPT, UR4, URZ, UPT ;  /* 0x000000ff0400728c */ /* 0x002fd2000bf05070 */
[----:B------:R-:W-:Y:S05]  /*0110*/  BRA.U UP0, `(.L_x_2) ;  /* 0x0000000100547547 */ /* 0x000fea000b800000 */
[----:B------:R-:W1:Y:S02]  /*0120*/  LDCU UR4, c[0x0][0x388] ;  /* 0x00007100ff0477ac */ /* 0x000e640008000800 */
[----:B-1----:R-:W1:Y:S01]  /*0130*/  I2F.U32.RP R0, UR4 ;  /* 0x0000000400007d06 */ /* 0x002e620008209000 */
[----:B------:R-:W-:-:S07]  /*0140*/  ISETP.NE.U32.AND P1, PT, RZ, UR4, PT ;  /* 0x00000004ff007c0c */ /* 0x000fce000bf25070 */
[----:B-1----:R-:W1:Y:S02]  /*0150*/  MUFU.RCP R0, R0 ;  /* 0x0000000000007308 */ /* 0x002e640000001000 */
[----:B-1----:R-:W-:-:S06]  /*0160*/  IADD3 R4, PT, PT, R0, 0xffffffe, RZ ;  /* 0x0ffffffe00047810 */ /* 0x002fcc0007ffe0ff */
[----:B------:R1:W2:Y:S02]  /*0170*/  F2I.FTZ.U32.TRUNC.NTZ R5, R4 ;  /* 0x0000000400057305 */ /* 0x0002a4000021f000 */
[----:B-1----:R-:W-:Y:S02]  /*0180*/  IMAD.MOV.U32 R4, RZ, RZ, RZ ;  /* 0x000000ffff047224 */ /* 0x002fe400078e00ff */
[----:B--2---:R-:W-:-:S04]  /*0190*/  IMAD.MOV R3, RZ, RZ, -R5 ;  /* 0x000000ffff037224 */ /* 0x004fc800078e0a05 */
[----:B------:R-:W-:-:S04]  /*01a0*/  IMAD R3, R3, UR4, RZ ;  /* 0x0000000403037c24 */ /* 0x000fc8000f8e02ff */
[----:B------:R-:W-:-:S06]  /*01b0*/  IMAD.HI.U32 R5, R5, R3, R4 ;  /* 0x0000000305057227 */ /* 0x000fcc00078e0004 */
[----:B------:R-:W-:-:S05]  /*01c0*/  IMAD.HI.U32 R5, R5, R2, RZ ;  /* 0x0000000205057227 */ /* 0x000fca00078e00ff */
[----:B------:R-:W-:-:S05]  /*01d0*/  IADD3 R5, PT, PT, -R5, RZ, RZ ;  /* 0x000000ff05057210 */ /* 0x000fca0007ffe1ff */
[----:B------:R-:W-:Y:S02]  /*01e0*/  IMAD R3, R5, UR4, R2 ;  /* 0x0000000405037c24 */ /* 0x000fe4000f8e0202 */
[----:B------:R-:W-:-:S03]  /*01f0*/  IMAD.MOV.U32 R5, RZ, RZ, RZ ;  /* 0x000000ffff057224 */ /* 0x000fc600078e00ff */
[----:B------:R-:W-:-:S13]  /*0200*/  ISETP.GE.U32.AND P0, PT, R3, UR4, PT ;  /* 0x0000000403007c0c */ /* 0x000fda000bf06070 */
[----:B------:R-:W-:-:S05]  /*0210*/  @P0 VIADD R3, R3, -UR4 ;  /* 0x8000000403030c36 */ /* 0x000fca0008000000 */
[----:B------:R-:W-:-:S13]  /*0220*/  ISETP.GE.U32.AND P0, PT, R3, UR4, PT ;  /* 0x0000000403007c0c */ /* 0x000fda000bf06070 */
[----:B------:R-:W-:Y:S01]  /*0230*/  @P0 VIADD R3, R3, -UR4 ;  /* 0x8000000403030c36 */ /* 0x000fe20008000000 */
[----:B------:R-:W-:-:S04]  /*0240*/  @!P1 LOP3.LUT R3, RZ, UR4, RZ, 0x33, !PT ;  /* 0x00000004ff039c12 */ /* 0x000fc8000f8e33ff */
[----:B------:R-:W-:Y:S01]  /*0250*/  MOV R4, R3 ;  /* 0x0000000300047202 */ /* 0x000fe20000000f00 */
[----:B------:R-:W-:Y:S06]  /*0260*/  BRA `(.L_x_3) ;  /* 0x0000000000107947 */ /* 0x000fec0003800000 */
.L_x_2:
[----:B------:R-:W-:-:S07]  /*0270*/  MOV R0, 0x290 ;  /* 0x0000029000007802 */ /* 0x000fce0000000f00 */
[----:B0-----:R-:W-:Y:S05]  /*0280*/  CALL.REL.NOINC `($__internal_0_$__cuda_sm20_rem_u64) ;  /* 0x0000000000787944 */ /* 0x001fea0003c00000 */
[----:B------:R-:W-:Y:S01]  /*0290*/  IMAD.MOV.U32 R4, RZ, RZ, R3 ;  /* 0x000000ffff047224 */ /* 0x000fe200078e0003 */
[----:B------:R-:W-:-:S07]  /*02a0*/  MOV R5, R8 ;  /* 0x0000000800057202 */ /* 0x000fce0000000f00 */
.L_x_3:
[----:B------:R-:W1:Y:S02]  /*02b0*/  LDCU.64 UR4, c[0x0][0x380] ;  /* 0x00007000ff0477ac */ /* 0x000e640008000a00 */
[----:B-1----:R-:W-:-:S04]  /*02c0*/  LEA R10, P0, R4, UR4, 0x2 ;  /* 0x00000004040a7c11 */ /* 0x002fc8000f8010ff */
[----:B------:R-:W-:Y:S01]  /*02d0*/  LEA.HI.X R11, R4, UR5, R5, 0x2, P0 ;  /* 0x00000005040b7c11 */ /* 0x000fe200080f1405 */
[----:B------:R-:W1:Y:S04]  /*02e0*/  LDCU.64 UR4, c[0x4][0x158] ;  /* 0x01002b00ff0477ac */ /* 0x000e680008000a00 */
[----:B0-----:R-:W2:Y:S01]  /*02f0*/  LDG.E R3, desc[UR36][R10.64] ;  /* 0x000000240a037981 */ /* 0x001ea2000c1e1900 */
[----:B------:R-:W-:-:S04]  /*0300*/  MOV R0, 0x168 ;  /* 0x0000016800007802 */ /* 0x000fc80000000f00 */
[----:B------:R0:W3:Y:S01]  /*0310*/  LDC.64 R8, c[0x4][R0] ;  /* 0x0100000000087b82 */ /* 0x0000e20000000a00 */
[----:B-1----:R-:W-:Y:S02]  /*0320*/  IMAD.U32 R4, RZ, RZ, UR4 ;  /* 0x00000004ff047e24 */ /* 0x002fe4000f8e00ff */
[----:B------:R-:W-:Y:S01]  /*0330*/  IMAD.U32 R5, RZ, RZ, UR5 ;  /* 0x00000005ff057e24 */ /* 0x000fe2000f8e00ff */
[----:B--23--:R0:W-:Y:S06]  /*0340*/  STL.64 [R1], R2 ;  /* 0x0000000201007387 */ /* 0x00c1ec0000100a00 */
[----:B------:R-:W-:-:S07]  /*0350*/  LEPC R20, `(.L_x_4) ;  /* 0x000000001014794e */ /* 0x000fce0000000000 */
[----:B0-----:R-:W-:Y:S05]  /*0360*/  CALL.ABS.NOINC R8 ;  /* 0x0000000008007343 */ /* 0x001fea0003c00000 */
.L_x_4:
[----:B------:R-:W-:Y:S05]  /*0370*/  EXIT ;  /* 0x000000000000794d */ /* 0x000fea0003800000 */
.L_x_1:
[----:B------:R-:W0:Y:S08]  /*0380*/  LDC.64 R2, c[0x0][0x380] ;  /* 0x0000e000ff027b82 */ /* 0x000e300000000a00 */
[----:B------:R-:W1:Y:S01]  /*0390*/  LDC R11, c[0x0][0x370] ;  /* 0x0000dc00ff0b7b82 */ /* 0x000e620000000800 */
[----:B------:R-:W-:Y:S01]  /*03a0*/  HFMA2 R10, -RZ, RZ, 0, 0 ;  /* 0x00000000ff0a7431 */ /* 0x000fe200000001ff */
[----:B------:R-:W-:Y:S01]  /*03b0*/  MOV R0, 0x168 ;  /* 0x0000016800007802 */ /* 0x000fe20000000f00 */
[----:B------:R-:W2:Y:S01]  /*03c0*/  LDCU.64 UR4, c[0x4][0x160] ;  /* 0x01002c00ff0477ac */ /* 0x000ea20008000a00 */
[----:B0-----:R-:W3:Y:S04]  /*03d0*/  LDG.E R2, desc[UR36][R2.64] ;  /* 0x0000002402027981 */ /* 0x001ee8000c1e1900 */
[----:B------:R0:W4:Y:S01]  /*03e0*/  LDC.64 R8, c[0x4][R0] ;  /* 0x0100000000087b82 */ /* 0x0001220000000a00 */
[----:B--2---:R-:W-:Y:S01]  /*03f0*/  IMAD.U32 R4, RZ, RZ, UR4 ;  /* 0x00000004ff047e24 */ /* 0x004fe2000f8e00ff */
[----:B------:R-:W-:Y:S01]  /*0400*/  MOV R5, UR5 ;  /* 0x0000000500057c02 */ /* 0x000fe20008000f00 */
[----:B-1----:R-:W-:-:S05]  /*0410*/  IMAD R11, R11, UR38, RZ ;  /* 0x000000260b0b7c24 */ /* 0x002fca000f8e02ff */
[----:B------:R0:W-:Y:S04]  /*0420*/  STL.64 [R1], R10 ;  /* 0x0000000a01007387 */ /* 0x0001e80000100a00 */
[----:B---34-:R0:W-:Y:S02]  /*0430*/  STL [R1+0x8], R2 ;  /* 0x0000080201007387 */ /* 0x0181e40000100800 */
[----:B------:R-:W-:-:S07]  /*0440*/  LEPC R20, `(.L_x_5) ;  /* 0x000000001014794e */ /* 0x000fce0000000000 */
[----:B0-----:R-:W-:Y:S05]  /*0450*/  CALL.ABS.NOINC R8 ;  /* 0x0000000008007343 */ /* 0x001fea0003c00000 */
.L_x_5:
[----:B------:R-:W-:Y:S05]  /*0460*/  EXIT ;  /* 0x000000000000794d */ /* 0x000fea0003800000 */
        .weak           $__internal_0_$__cuda_sm20_rem_u64
        .type           $__internal_0_$__cuda_sm20_rem_u64,@function
        .size           $__internal_0_$__cuda_sm20_rem_u64,(.L_x_7 - $__internal_0_$__cuda_sm20_rem_u64)
$__internal_0_$__cuda_sm20_rem_u64:
[----:B------:R-:W0:Y:S01]  /*0470*/  LDCU.64 UR4, c[0x0][0x388] ;  /* 0x00007100ff0477ac */ /* 0x000e220008000a00 */
[----:B------:R-:W1:Y:S01]  /*0480*/  LDC.64 R4, c[0x0][0x388] ;  /* 0x0000e200ff047b82 */ /* 0x000e620000000a00 */
[----:B0-----:R-:W0:Y:S08]  /*0490*/  I2F.U64.RP R3, UR4 ;  /* 0x0000000400037d12 */ /* 0x001e300008309000 */
[----:B0-----:R-:W0:Y:S02]  /*04a0*/  MUFU.RCP R3, R3 ;  /* 0x0000000300037308 */ /* 0x001e240000001000 */
[----:B0-----:R-:W-:-:S06]  /*04b0*/  VIADD R8, R3, 0x1ffffffe ;  /* 0x1ffffffe03087836 */ /* 0x001fcc0000000000 */
[----:B------:R-:W1:Y:S02]  /*04c0*/  F2I.U64.TRUNC R8, R8 ;  /* 0x0000000800087311 */ /* 0x000e64000020d800 */
[----:B-1----:R-:W-:-:S04]  /*04d0*/  IMAD.WIDE.U32 R10, R8, R4, RZ ;  /* 0x00000004080a7225 */ /* 0x002fc800078e00ff */
[----:B------:R-:W-:Y:S01]  /*04e0*/  IMAD R11, R8, R5, R11 ;  /* 0x00000005080b7224 */ /* 0x000fe200078e020b */
[----:B------:R-:W-:-:S03]  /*04f0*/  IADD3 R13, P0, PT, RZ, -R10, RZ ;  /* 0x8000000aff0d7210 */ /* 0x000fc60007f1e0ff */
[----:B------:R-:W-:Y:S02]  /*0500*/  IMAD R11, R9, R4, R11 ;  /* 0x00000004090b7224 */ /* 0x000fe400078e020b */
[----:B------:R-:W-:-:S03]  /*0510*/  IMAD.HI.U32 R10, R8, R13, RZ ;  /* 0x0000000d080a7227 */ /* 0x000fc600078e00ff */
[----:B------:R-:W-:Y:S01]  /*0520*/  IADD3.X R15, PT, PT, RZ, ~R11, RZ, P0, !PT ;  /* 0x8000000bff0f7210 */ /* 0x000fe200007fe4ff */
[----:B------:R-:W-:-:S04]  /*0530*/  IMAD.MOV.U32 R11, RZ, RZ, R8 ;  /* 0x000000ffff0b7224 */ /* 0x000fc800078e0008 */
[----:B------:R-:W-:-:S04]  /*0540*/  IMAD.WIDE.U32 R10, P0, R8, R15, R10 ;  /* 0x0000000f080a7225 */ /* 0x000fc8000780000a */
[C---:B------:R-:W-:Y:S02]  /*0550*/  IMAD R17, R9.reuse, R15, RZ ;  /* 0x0000000f09117224 */ /* 0x040fe400078e02ff */
[----:B------:R-:W-:-:S04]  /*0560*/  IMAD.HI.U32 R10, P1, R9, R13, R10 ;  /* 0x0000000d090a7227 */ /* 0x000fc8000782000a */
[----:B------:R-:W-:Y:S01]  /*0570*/  IMAD.HI.U32 R3, R9, R15, RZ ;  /* 0x0000000f09037227 */ /* 0x000fe200078e00ff */
[----:B------:R-:W-:-:S04]  /*0580*/  IADD3 R11, P2, PT, R17, R10, RZ ;  /* 0x0000000a110b7210 */ /* 0x000fc80007f5e0ff */
[----:B------:R-:W-:Y:S01]  /*0590*/  IADD3.X R3, PT, PT, R3, R9, RZ, P0, !PT ;  /* 0x0000000903037210 */ /* 0x000fe200007fe4ff */
[----:B------:R-:W-:-:S03]  /*05a0*/  IMAD.WIDE.U32 R8, R11, R4, RZ ;  /* 0x000000040b087225 */ /* 0x000fc600078e00ff */
[----:B------:R-:W-:Y:S01]  /*05b0*/  IADD3.X R3, PT, PT, RZ, RZ, R3, P2, P1 ;  /* 0x000000ffff037210 */ /* 0x000fe200017e2403 */
[----:B------:R-:W-:Y:S01]  /*05c0*/  IMAD R9, R11, R5, R9 ;  /* 0x000000050b097224 */ /* 0x000fe200078e0209 */
[----:B------:R-:W-:-:S03]  /*05d0*/  IADD3 R13, P0, PT, RZ, -R8, RZ ;  /* 0x80000008ff0d7210 */ /* 0x000fc60007f1e0ff */
[----:B------:R-:W-:Y:S02]  /*05e0*/  IMAD R9, R3, R4, R9 ;  /* 0x0000000403097224 */ /* 0x000fe400078e0209 */
[----:B------:R-:W-:-:S04]  /*05f0*/  IMAD.HI.U32 R10, R11, R13, RZ ;  /* 0x0000000d0b0a7227 */ /* 0x000fc800078e00ff */
[----:B------:R-:W-:Y:S02]  /*0600*/  IMAD.X R8, RZ, RZ, ~R9, P0 ;  /* 0x000000ffff087224 */ /* 0x000fe400000e0e09 */
[----:B------:R-:W-:Y:S02]  /*0610*/  IMAD.MOV.U32 R9, RZ, RZ, RZ ;  /* 0x000000ffff097224 */ /* 0x000fe400078e00ff */
[----:B------:R-:W-:-:S04]  /*0620*/  IMAD.WIDE.U32 R10, P0, R11, R8, R10 ;  /* 0x000000080b0a7225 */ /* 0x000fc8000780000a */
[C---:B------:R-:W-:Y:S02]  /*0630*/  IMAD R12, R3.reuse, R8, RZ ;  /* 0x00000008030c7224 */ /* 0x040fe400078e02ff */
[----:B------:R-:W-:-:S04]  /*0640*/  IMAD.HI.U32 R11, P1, R3, R13, R10 ;  /* 0x0000000d030b7227 */ /* 0x000fc8000782000a */
[----:B------:R-:W-:Y:S01]  /*0650*/  IMAD.HI.U32 R10, R3, R8, RZ ;  /* 0x00000008030a7227 */ /* 0x000fe200078e00ff */
[----:B------:R-:W-:-:S04]  /*0660*/  IADD3 R11, P2, PT, R12, R11, RZ ;  /* 0x0000000b0c0b7210 */ /* 0x000fc80007f5e0ff */
[----:B------:R-:W-:Y:S01]  /*0670*/  IADD3.X R3, PT, PT, R10, R3, RZ, P0, !PT ;  /* 0x000000030a037210 */ /* 0x000fe200007fe4ff */
[----:B------:R-:W-:-:S03]  /*0680*/  IMAD.HI.U32 R8, R11, R2, RZ ;  /* 0x000000020b087227 */ /* 0x000fc600078e00ff */
[----:B------:R-:W-:Y:S01]  /*0690*/  IADD3.X R3, PT, PT, RZ, RZ, R3, P2, P1 ;  /* 0x000000ffff037210 */ /* 0x000fe200017e2403 */
[----:B------:R-:W-:-:S04]  /*06a0*/  IMAD.WIDE.U32 R8, RZ, R11, R8 ;  /* 0x0000000bff087225 */ /* 0x000fc800078e0008 */
[----:B------:R-:W-:-:S05]  /*06b0*/  IMAD.HI.U32 R3, P0, R3, R2, R8 ;  /* 0x0000000203037227 */ /* 0x000fca0007800008 */
[----:B------:R-:W-:Y:S02]  /*06c0*/  IADD3 R11, P1, PT, RZ, R3, RZ ;  /* 0x00000003ff0b7210 */ /* 0x000fe40007f3e0ff */
[----:B------:R-:W-:-:S03]  /*06d0*/  IADD3.X R3, PT, PT, RZ, RZ, RZ, P0, !PT ;  /* 0x000000ffff037210 */ /* 0x000fc600007fe4ff */
[----:B------:R-:W-:-:S04]  /*06e0*/  IMAD.WIDE.U32 R8, R11, R4, RZ ;  /* 0x000000040b087225 */ /* 0x000fc800078e00ff */
[----:B------:R-:W-:Y:S01]  /*06f0*/  IMAD.X R3, RZ, RZ, R3, P1 ;  /* 0x000000ffff037224 */ /* 0x000fe200008e0603 */
[----:B------:R-:W-:Y:S01]  /*0700*/  IADD3 R13, P1, PT, -R8, R2, RZ ;  /* 0x00000002080d7210 */ /* 0x000fe20007f3e1ff */
[----:B------:R-:W-:-:S03]  /*0710*/  IMAD R11, R11, R5, R9 ;  /* 0x000000050b0b7224 */ /* 0x000fc600078e0209 */
[-C--:B------:R-:W-:Y:S01]  /*0720*/  ISETP.GE.U32.AND P0, PT, R13, R4.reuse, PT ;  /* 0x000000040d00720c */ /* 0x080fe20003f06070 */
[----:B------:R-:W-:-:S05]  /*0730*/  IMAD R3, R3, R4, R11 ;  /* 0x0000000403037224 */ /* 0x000fca00078e020b */
[----:B------:R-:W-:Y:S02]  /*0740*/  IADD3.X R8, PT, PT, RZ, ~R3, RZ, P1, !PT ;  /* 0x80000003ff087210 */ /* 0x000fe40000ffe4ff */
[----:B------:R-:W-:Y:S02]  /*0750*/  IADD3 R9, P1, PT, R13, -R4, RZ ;  /* 0x800000040d097210 */ /* 0x000fe40007f3e0ff */
[----:B------:R-:W-:-:S03]  /*0760*/  ISETP.GE.U32.AND.EX P0, PT, R8, R5, PT, P0 ;  /* 0x000000050800720c */ /* 0x000fc60003f06100 */
[----:B------:R-:W-:Y:S01]  /*0770*/  IMAD.X R10, R8, 0x1, ~R5, P1 ;  /* 0x00000001080a7824 */ /* 0x000fe200008e0e05 */
[----:B------:R-:W-:Y:S02]  /*0780*/  SEL R9, R9, R13, P0 ;  /* 0x0000000d09097207 */ /* 0x000fe40000000000 */
[----:B------:R-:W-:Y:S02]  /*0790*/  ISETP.NE.U32.AND P1, PT, R4, RZ, PT ;  /* 0x000000ff0400720c */ /* 0x000fe40003f25070 */
[----:B------:R-:W-:Y:S02]  /*07a0*/  SEL R10, R10, R8, P0 ;  /* 0x000000080a0a7207 */ /* 0x000fe40000000000 */
[CC--:B------:R-:W-:Y:S02]  /*07b0*/  ISETP.GE.U32.AND P0, PT, R9.reuse, R4.reuse, PT ;  /* 0x000000040900720c */ /* 0x0c0fe40003f06070 */
[----:B------:R-:W-:Y:S01]  /*07c0*/  IADD3 R3, P2, PT, R9, -R4, RZ ;  /* 0x8000000409037210 */ /* 0x000fe20007f5e0ff */
[----:B------:R-:W-:Y:S01]  /*07d0*/  IMAD.MOV.U32 R4, RZ, RZ, R0 ;  /* 0x000000ffff047224 */ /* 0x000fe200078e0000 */
[----:B------:R-:W-:-:S02]  /*07e0*/  ISETP.GE.U32.AND.EX P0, PT, R10, R5, PT, P0 ;  /* 0x000000050a00720c */ /* 0x000fc40003f06100 */
[----:B------:R-:W-:Y:S02]  /*07f0*/  IADD3.X R8, PT, PT, R10, ~R5, RZ, P2, !PT ;  /* 0x800000050a087210 */ /* 0x000fe400017fe4ff */
[----:B------:R-:W-:Y:S01]  /*0800*/  ISETP.NE.AND.EX P1, PT, R5, RZ, PT, P1 ;  /* 0x000000ff0500720c */ /* 0x000fe20003f25310 */
[----:B------:R-:W-:Y:S01]  /*0810*/  HFMA2 R5, -RZ, RZ, 0, 0 ;  /* 0x00000000ff057431 */ /* 0x000fe200000001ff */
[----:B------:R-:W-:Y:S02]  /*0820*/  SEL R3, R3, R9, P0 ;  /* 0x0000000903037207 */ /* 0x000fe40000000000 */
[----:B------:R-:W-:Y:S02]  /*0830*/  SEL R8, R8, R10, P0 ;  /* 0x0000000a08087207 */ /* 0x000fe40000000000 */
[----:B------:R-:W-:Y:S02]  /*0840*/  SEL R3, R3, 0xffffffff, P1 ;  /* 0xffffffff03037807 */ /* 0x000fe40000800000 */
[----:B------:R-:W-:Y:S01]  /*0850*/  SEL R8, R8, 0xffffffff, P1 ;  /* 0xffffffff08087807 */ /* 0x000fe20000800000 */
[----:B------:R-:W-:Y:S06]  /*0860*/  RET.REL.NODEC R4 `(_Z6kernelPjm) ;  /* 0xfffffff404e47950 */ /* 0x000fec0003c3ffff */
.L_x_6:
        /* <DEDUP_REMOVED lines=9> */
.L_x_7:


//--------------------- .nv.global.init           --------------------------
	.section	.nv.global.init,"aw",@progbits
.nv.global.init:
	.type		$str,@object
	.size		$str,($str$1 - $str)
$str:
        /*0000*/ 	.byte	0x54, 0x68, 0x72, 0x65, 0x61, 0x64, 0x20, 0x25, 0x75, 0x2e, 0x20, 0x50, 0x72, 0x69, 0x6d, 0x65
        /*0010*/ 	.byte	0x3a, 0x20, 0x25, 0x75, 0x0a, 0x00
	.type		$str$1,@object
	.size		$str$1,(.L_44 - $str$1)
$str$1:
        /*0016*/ 	.byte	0x54, 0x68, 0x72, 0x65, 0x61, 0x64, 0x20, 0x25, 0x75, 0x2e, 0x20, 0x54, 0x68, 0x72, 0x65, 0x61
        /*0026*/ 	.byte	0x64, 0x73, 0x20, 0x63, 0x6f, 0x75, 0x6e, 0x74, 0x20, 0x25, 0x75, 0x2e, 0x20, 0x50, 0x72, 0x69
        /*0036*/ 	.byte	0x6d, 0x65, 0x3a, 0x20, 0x25, 0x75, 0x0a, 0x00
.L_44:


//--------------------- .nv.shared.reserved.0     --------------------------
	.section	.nv.shared.reserved.0,"aw",@nobits
	.weak		__nv_reservedSMEM_offset_0_alias
	.size		__nv_reservedSMEM_offset_0_alias, 0, 64
	.other		__nv_reservedSMEM_offset_0_alias,@"STO_CUDA_RESERVED_SHARED STV_DEFAULT"
__nv_reservedSMEM_offset_0_alias:
	.zero		0
	.zero		64


//--------------------- .nv.global                --------------------------
	.section	.nv.global,"aw",@nobits
.nv.global:
	.type		_ZN34_INTERNAL_c52f5eb0_4_k_cu_257d6abd6thrust24THRUST_300001_SM_1000_NS3seqE,@object
	.size		_ZN34_INTERNAL_c52f5eb0_4_k_cu_257d6abd6thrust24THRUST_300001_SM_1000_NS3seqE,(_ZN34_INTERNAL_c52f5eb0_4_k_cu_257d6abd4cuda3std3__48in_placeE - _ZN34_INTERNAL_c52f5eb0_4_k_cu_257d6abd6thrust24THRUST_300001_SM_1000_NS3seqE)
_ZN34_INTERNAL_c52f5eb0_4_k_cu_257d6abd6thrust24THRUST_300001_SM_1000_NS3seqE:
	.zero		1
	.type		_ZN34_INTERNAL_c52f5eb0_4_k_cu_257d6abd4cuda3std3__48in_placeE,@object
	.size		_ZN34_INTERNAL_c52f5eb0_4_k_cu_257d6abd4cuda3std3__48in_placeE,(_ZN34_INTERNAL_c52f5eb0_4_k_cu_257d6abd4cuda3std6ranges3__45__cpo4sizeE - _ZN34_INTERNAL_c52f5eb0_4_k_cu_257d6abd4cuda3std3__48in_placeE)
_ZN34_INTERNAL_c52f5eb0_4_k_cu_257d6abd4cuda3std3__48in_placeE:
	.zero		1
	.type		_ZN34_INTERNAL_c52f5eb0_4_k_cu_257d6abd4cuda3std6ranges3__45__cpo4sizeE,@object
	.size		_ZN34_INTERNAL_c52f5eb0_4_k_cu_257d6abd4cuda3std6ranges3__45__cpo4sizeE,(_ZN34_INTERNAL_c52f5eb0_4_k_cu_257d6abd6thrust24THRUST_300001_SM_1000_NS12placeholders2_3E - _ZN34_INTERNAL_c52f5eb0_4_k_cu_257d6abd4cuda3std6ranges3__45__cpo4sizeE)
_ZN34_INTERNAL_c52f5eb0_4_k_cu_257d6abd4cuda3std6ranges3__45__cpo4sizeE:
	.zero		1
	.type		_ZN34_INTERNAL_c52f5eb0_4_k_cu_257d6abd6thrust24THRUST_300001_SM_1000_NS12placeholders2_3E,@object
	.size		_ZN34_INTERNAL_c52f5eb0_4_k_cu_257d6abd6thrust24THRUST_300001_SM_1000_NS12placeholders2_3E,(_ZN34_INTERNAL_c52f5eb0_4_k_cu_257d6abd4cuda3std3__45__cpo6cbeginE - _ZN34_INTERNAL_c52f5eb0_4_k_cu_257d6abd6thrust24THRUST_300001_SM_1000_NS12placeholders2_3E)
_ZN34_INTERNAL_c52f5eb0_4_k_cu_257d6abd6thrust24THRUST_300001_SM_1000_NS12placeholders2_3E:
	.zero		1
	.type		_ZN34_INTERNAL_c52f5eb0_4_k_cu_257d6abd4cuda3std3__45__cpo6cbeginE,@object
	.size		_ZN34_INTERNAL_c52f5eb0_4_k_cu_257d6abd4cuda3std3__45__cpo6cbeginE,(_ZN34_INTERNAL_c52f5eb0_4_k_cu_257d6abd4cuda3std6ranges3__45__cpo6cbeginE - _ZN34_INTERNAL_c52f5eb0_4_k_cu_257d6abd4cuda3std3__45__cpo6cbeginE)
_ZN34_INTERNAL_c52f5eb0_4_k_cu_257d6abd4cuda3std3__45__cpo6cbeginE:
	.zero		1
	.type		_ZN34_INTERNAL_c52f5eb0_4_k_cu_257d6abd4cuda3std6ranges3__45__cpo6cbeginE,@object
	.size		_ZN34_INTERNAL_c52f5eb0_4_k_cu_257d6abd4cuda3std6ranges3__45__cpo6cbeginE,(_ZN34_INTERNAL_c52f5eb0_4_k_cu_257d6abd6thrust24THRUST_300001_SM_1000_NS12placeholders2_7E - _ZN34_INTERNAL_c52f5eb0_4_k_cu_257d6abd4cuda3std6ranges3__45__cpo6cbeginE)
_ZN34_INTERNAL_c52f5eb0_4_k_cu_257d6abd4cuda3std6ranges3__45__cpo6cbeginE:
	.zero		1
	.type		_ZN34_INTERNAL_c52f5eb0_4_k_cu_257d6abd6thrust24THRUST_300001_SM_1000_NS12placeholders2_7E,@object
	.size		_ZN34_INTERNAL_c52f5eb0_4_k_cu_257d6abd6thrust24THRUST_300001_SM_1000_NS12placeholders2_7E,(_ZN34_INTERNAL_c52f5eb0_4_k_cu_257d6abd4cuda3std3__45__cpo7crbeginE - _ZN34_INTERNAL_c52f5eb0_4_k_cu_257d6abd6thrust24THRUST_300001_SM_1000_NS12placeholders2_7E)
_ZN34_INTERNAL_c52f5eb0_4_k_cu_257d6abd6thrust24THRUST_300001_SM_1000_NS12placeholders2_7E:
	.zero		1
	.type		_ZN34_INTERNAL_c52f5eb0_4_k_cu_257d6abd4cuda3std3__45__cpo7crbeginE,@object
	.size		_ZN34_INTERNAL_c52f5eb0_4_k_cu_257d6abd4cuda3std3__45__cpo7crbeginE,(_ZN34_INTERNAL_c52f5eb0_4_k_cu_257d6abd4cuda3std6ranges3__45__cpo4nextE - _ZN34_INTERNAL_c52f5eb0_4_k_cu_257d6abd4cuda3std3__45__cpo7crbeginE)
_ZN34_INTERNAL_c52f5eb0_4_k_cu_257d6abd4cuda3std3__45__cpo7crbeginE:
	.zero		1
	.type		_ZN34_INTERNAL_c52f5eb0_4_k_cu_257d6abd4cuda3std6ranges3__45__cpo4nextE,@object
	.size		_ZN34_INTERNAL_c52f5eb0_4_k_cu_257d6abd4cuda3std6ranges3__45__cpo4nextE,(_ZN34_INTERNAL_c52f5eb0_4_k_cu_257d6abd4cuda3std6ranges3__45__cpo4swapE - _ZN34_INTERNAL_c52f5eb0_4_k_cu_257d6abd4cuda3std6ranges3__45__cpo4nextE)
_ZN34_INTERNAL_c52f5eb0_4_k_cu_257d6abd4cuda3std6ranges3__45__cpo4nextE:
	.zero		1
	.type		_ZN34_INTERNAL_c52f5eb0_4_k_cu_257d6abd4cuda3std6ranges3__45__cpo4swapE,@object
	.size		_ZN34_INTERNAL_c52f5eb0_4_k_cu_257d6abd4cuda3std6ranges3__45__cpo4swapE,(_ZN34_INTERNAL_c52f5eb0_4_k_cu_257d6abd6thrust24THRUST_300001_SM_1000_NS8cuda_cub10par_nosyncE - _ZN34_INTERNAL_c52f5eb0_4_k_cu_257d6abd4cuda3std6ranges3__45__cpo4swapE)
_ZN34_INTERNAL_c52f5eb0_4_k_cu_257d6abd4cuda3std6ranges3__45__cpo4swapE:
	.zero		1
	.type		_ZN34_INTERNAL_c52f5eb0_4_k_cu_257d6abd6thrust24THRUST_300001_SM_1000_NS8cuda_cub10par_nosyncE,@object
	.size		_ZN34_INTERNAL_c52f5eb0_4_k_cu_257d6abd6thrust24THRUST_300001_SM_1000_NS8cuda_cub10par_nosyncE,(_ZN34_INTERNAL_c52f5eb0_4_k_cu_257d6abd6thrust24THRUST_300001_SM_1000_NS12placeholders2_9E - _ZN34_INTERNAL_c52f5eb0_4_k_cu_257d6abd6thrust24THRUST_300001_SM_1000_NS8cuda_cub10par_nosyncE)
_ZN34_INTERNAL_c52f5eb0_4_k_cu_257d6abd6thrust24THRUST_300001_SM_1000_NS8cuda_cub10par_nosyncE:
	.zero		1
	.type		_ZN34_INTERNAL_c52f5eb0_4_k_cu_257d6abd6thrust24THRUST_300001_SM_1000_NS12placeholders2_9E,@object
	.size		_ZN34_INTERNAL_c52f5eb0_4_k_cu_257d6abd6thrust24THRUST_300001_SM_1000_NS12placeholders2_9E,(_ZN34_INTERNAL_c52f5eb0_4_k_cu_257d6abd4cuda3std3__436_GLOBAL__N__c52f5eb0_4_k_cu_257d6abd6ignoreE - _ZN34_INTERNAL_c52f5eb0_4_k_cu_257d6abd6thrust24THRUST_300001_SM_1000_NS12placeholders2_9E)
_ZN34_INTERNAL_c52f5eb0_4_k_cu_257d6abd6thrust24THRUST_300001_SM_1000_NS12placeholders2_9E:
	.zero		1
	.type		_ZN34_INTERNAL_c52f5eb0_4_k_cu_257d6abd4cuda3std3__436_GLOBAL__N__c52f5eb0_4_k_cu_257d6abd6ignoreE,@object
	.size		_ZN34_INTERNAL_c52f5eb0_4_k_cu_257d6abd4cuda3std3__436_GLOBAL__N__c52f5eb0_4_k_cu_257d6abd6ignoreE,(_ZN34_INTERNAL_c52f5eb0_4_k_cu_257d6abd4cuda3std6ranges3__45__cpo4dataE - _ZN34_INTERNAL_c52f5eb0_4_k_cu_257d6abd4cuda3std3__436_GLOBAL__N__c52f5eb0_4_k_cu_257d6abd6ignoreE)
_ZN34_INTERNAL_c52f5eb0_4_k_cu_257d6abd4cuda3std3__436_GLOBAL__N__c52f5eb0_4_k_cu_257d6abd6ignoreE:
	.zero		1
	.type		_ZN34_INTERNAL_c52f5eb0_4_k_cu_257d6abd4cuda3std6ranges3__45__cpo4dataE,@object
	.size		_ZN34_INTERNAL_c52f5eb0_4_k_cu_257d6abd4cuda3std6ranges3__45__cpo4dataE,(_ZN34_INTERNAL_c52f5eb0_4_k_cu_257d6abd6thrust24THRUST_300001_SM_1000_NS12placeholders2_1E - _ZN34_INTERNAL_c52f5eb0_4_k_cu_257d6abd4cuda3std6ranges3__45__cpo4dataE)
_ZN34_INTERNAL_c52f5eb0_4_k_cu_257d6abd4cuda3std6ranges3__45__cpo4dataE:
	.zero		1
	.type		_ZN34_INTERNAL_c52f5eb0_4_k_cu_257d6abd6thrust24THRUST_300001_SM_1000_NS12placeholders2_1E,@object
	.size		_ZN34_INTERNAL_c52f5eb0_4_k_cu_257d6abd6thrust24THRUST_300001_SM_1000_NS12placeholders2_1E,(_ZN34_INTERNAL_c52f5eb0_4_k_cu_257d6abd4cuda3std3__45__cpo5beginE - _ZN34_INTERNAL_c52f5eb0_4_k_cu_257d6abd6thrust24THRUST_300001_SM_1000_NS12placeholders2_1E)
_ZN34_INTERNAL_c52f5eb0_4_k_cu_257d6abd6thrust24THRUST_300001_SM_1000_NS12placeholders2_1E:
	.zero		1
	.type		_ZN34_INTERNAL_c52f5eb0_4_k_cu_257d6abd4cuda3std3__45__cpo5beginE,@object
	.size		_ZN34_INTERNAL_c52f5eb0_4_k_cu_257d6abd4cuda3std3__45__cpo5beginE,(_ZN34_INTERNAL_c52f5eb0_4_k_cu_257d6abd4cuda3std6ranges3__45__cpo5beginE - _ZN34_INTERNAL_c52f5eb0_4_k_cu_257d6abd4cuda3std3__45__cpo5beginE)
_ZN34_INTERNAL_c52f5eb0_4_k_cu_257d6abd4cuda3std3__45__cpo5beginE:
	.zero		1
	.type		_ZN34_INTERNAL_c52f5eb0_4_k_cu_257d6abd4cuda3std6ranges3__45__cpo5beginE,@object
	.size		_ZN34_INTERNAL_c52f5eb0_4_k_cu_257d6abd4cuda3std6ranges3__45__cpo5beginE,(_ZN34_INTERNAL_c52f5eb0_4_k_cu_257d6abd6thrust24THRUST_300001_SM_1000_NS12placeholders2_5E - _ZN34_INTERNAL_c52f5eb0_4_k_cu_257d6abd4cuda3std6ranges3__45__cpo5beginE)
_ZN34_INTERNAL_c52f5eb0_4_k_cu_257d6abd4cuda3std6ranges3__45__cpo5beginE:
	.zero		1
	.type		_ZN34_INTERNAL_c52f5eb0_4_k_cu_257d6abd6thrust24THRUST_300001_SM_1000_NS12placeholders2_5E,@object
	.size		_ZN34_INTERNAL_c52f5eb0_4_k_cu_257d6abd6thrust24THRUST_300001_SM_1000_NS12placeholders2_5E,(_ZN34_INTERNAL_c52f5eb0_4_k_cu_257d6abd4cuda3std3__45__cpo6rbeginE - _ZN34_INTERNAL_c52f5eb0_4_k_cu_257d6abd6thrust24THRUST_300001_SM_1000_NS12placeholders2_5E)
_ZN34_INTERNAL_c52f5eb0_4_k_cu_257d6abd6thrust24THRUST_300001_SM_1000_NS12placeholders2_5E:
	.zero		1
	.type		_ZN34_INTERNAL_c52f5eb0_4_k_cu_257d6abd4cuda3std3__45__cpo6rbeginE,@object
	.size		_ZN34_INTERNAL_c52f5eb0_4_k_cu_257d6abd4cuda3std3__45__cpo6rbeginE,(_ZN34_INTERNAL_c52f5eb0_4_k_cu_257d6abd4cuda3std6ranges3__45__cpo7advanceE - _ZN34_INTERNAL_c52f5eb0_4_k_cu_257d6abd4cuda3std3__45__cpo6rbeginE)
_ZN34_INTERNAL_c52f5eb0_4_k_cu_257d6abd4cuda3std3__45__cpo6rbeginE:
	.zero		1
	.type		_ZN34_INTERNAL_c52f5eb0_4_k_cu_257d6abd4cuda3std6ranges3__45__cpo7advanceE,@object
	.size		_ZN34_INTERNAL_c52f5eb0_4_k_cu_257d6abd4cuda3std6ranges3__45__cpo7advanceE,(_ZN34_INTERNAL_c52f5eb0_4_k_cu_257d6abd4cuda3std3__47nulloptE - _ZN34_INTERNAL_c52f5eb0_4_k_cu_257d6abd4cuda3std6ranges3__45__cpo7advanceE)
_ZN34_INTERNAL_c52f5eb0_4_k_cu_257d6abd4cuda3std6ranges3__45__cpo7advanceE:
	.zero		1
	.type		_ZN34_INTERNAL_c52f5eb0_4_k_cu_257d6abd4cuda3std3__47nulloptE,@object
	.size		_ZN34_INTERNAL_c52f5eb0_4_k_cu_257d6abd4cuda3std3__47nulloptE,(_ZN34_INTERNAL_c52f5eb0_4_k_cu_257d6abd4cuda3std6ranges3__45__cpo8distanceE - _ZN34_INTERNAL_c52f5eb0_4_k_cu_257d6abd4cuda3std3__47nulloptE)
_ZN34_INTERNAL_c52f5eb0_4_k_cu_257d6abd4cuda3std3__47nulloptE:
	.zero		1
	.type		_ZN34_INTERNAL_c52f5eb0_4_k_cu_257d6abd4cuda3std6ranges3__45__cpo8distanceE,@object
	.size		_ZN34_INTERNAL_c52f5eb0_4_k_cu_257d6abd4cuda3std6ranges3__45__cpo8distanceE,(_ZN34_INTERNAL_c52f5eb0_4_k_cu_257d6abd6thrust24THRUST_300001_SM_1000_NS12placeholders3_10E - _ZN34_INTERNAL_c52f5eb0_4_k_cu_257d6abd4cuda3std6ranges3__45__cpo8distanceE)
_ZN34_INTERNAL_c52f5eb0_4_k_cu_257d6abd4cuda3std6ranges3__45__cpo8distanceE:
	.zero		1
	.type		_ZN34_INTERNAL_c52f5eb0_4_k_cu_257d6abd6thrust24THRUST_300001_SM_1000_NS12placeholders3_10E,@object
	.size		_ZN34_INTERNAL_c52f5eb0_4_k_cu_257d6abd6thrust24THRUST_300001_SM_1000_NS12placeholders3_10E,(_ZN34_INTERNAL_c52f5eb0_4_k_cu_257d6abd4cuda3std3__419piecewise_constructE - _ZN34_INTERNAL_c52f5eb0_4_k_cu_257d6abd6thrust24THRUST_300001_SM_1000_NS12placeholders3_10E)
_ZN34_INTERNAL_c52f5eb0_4_k_cu_257d6abd6thrust24THRUST_300001_SM_1000_NS12placeholders3_10E:
	.zero		1
	.type		_ZN34_INTERNAL_c52f5eb0_4_k_cu_257d6abd4cuda3std3__419piecewise_constructE,@object
	.size		_ZN34_INTERNAL_c52f5eb0_4_k_cu_257d6abd4cuda3std3__419piecewise_constructE,(_ZN34_INTERNAL_c52f5eb0_4_k_cu_257d6abd4cuda3std6ranges3__45__cpo5cdataE - _ZN34_INTERNAL_c52f5eb0_4_k_cu_257d6abd4cuda3std3__419piecewise_constructE)
_ZN34_INTERNAL_c52f5eb0_4_k_cu_257d6abd4cuda3std3__419piecewise_constructE:
	.zero		1
	.type		_ZN34_INTERNAL_c52f5eb0_4_k_cu_257d6abd4cuda3std6ranges3__45__cpo5cdataE,@object
	.size		_ZN34_INTERNAL_c52f5eb0_4_k_cu_257d6abd4cuda3std6ranges3__45__cpo5cdataE,(_ZN34_INTERNAL_c52f5eb0_4_k_cu_257d6abd6thrust24THRUST_300001_SM_1000_NS12placeholders2_2E - _ZN34_INTERNAL_c52f5eb0_4_k_cu_257d6abd4cuda3std6ranges3__45__cpo5cdataE)
_ZN34_INTERNAL_c52f5eb0_4_k_cu_257d6abd4cuda3std6ranges3__45__cpo5cdataE:
	.zero		1
	.type		_ZN34_INTERNAL_c52f5eb0_4_k_cu_257d6abd6thrust24THRUST_300001_SM_1000_NS12placeholders2_2E,@object
	.size		_ZN34_INTERNAL_c52f5eb0_4_k_cu_257d6abd6thrust24THRUST_300001_SM_1000_NS12placeholders2_2E,(_ZN34_INTERNAL_c52f5eb0_4_k_cu_257d6abd4cuda3std3__45__cpo3endE - _ZN34_INTERNAL_c52f5eb0_4_k_cu_257d6abd6thrust24THRUST_300001_SM_1000_NS12placeholders2_2E)
_ZN34_INTERNAL_c52f5eb0_4_k_cu_257d6abd6thrust24THRUST_300001_SM_1000_NS12placeholders2_2E:
	.zero		1
	.type		_ZN34_INTERNAL_c52f5eb0_4_k_cu_257d6abd4cuda3std3__45__cpo3endE,@object
	.size		_ZN34_INTERNAL_c52f5eb0_4_k_cu_257d6abd4cuda3std3__45__cpo3endE,(_ZN34_INTERNAL_c52f5eb0_4_k_cu_257d6abd4cuda3std6ranges3__45__cpo3endE - _ZN34_INTERNAL_c52f5eb0_4_k_cu_257d6abd4cuda3std3__45__cpo3endE)
_ZN34_INTERNAL_c52f5eb0_4_k_cu_257d6abd4cuda3std3__45__cpo3endE:
	.zero		1
	.type		_ZN34_INTERNAL_c52f5eb0_4_k_cu_257d6abd4cuda3std6ranges3__45__cpo3endE,@object
	.size		_ZN34_INTERNAL_c52f5eb0_4_k_cu_257d6abd4cuda3std6ranges3__45__cpo3endE,(_ZN34_INTERNAL_c52f5eb0_4_k_cu_257d6abd6thrust24THRUST_300001_SM_1000_NS12placeholders2_6E - _ZN34_INTERNAL_c52f5eb0_4_k_cu_257d6abd4cuda3std6ranges3__45__cpo3endE)
_ZN34_INTERNAL_c52f5eb0_4_k_cu_257d6abd4cuda3std6ranges3__45__cpo3endE:
	.zero		1
	.type		_ZN34_INTERNAL_c52f5eb0_4_k_cu_257d6abd6thrust24THRUST_300001_SM_1000_NS12placeholders2_6E,@object
	.size		_ZN34_INTERNAL_c52f5eb0_4_k_cu_257d6abd6thrust24THRUST_300001_SM_1000_NS12placeholders2_6E,(_ZN34_INTERNAL_c52f5eb0_4_k_cu_257d6abd4cuda3std3__45__cpo4rendE - _ZN34_INTERNAL_c52f5eb0_4_k_cu_257d6abd6thrust24THRUST_300001_SM_1000_NS12placeholders2_6E)
_ZN34_INTERNAL_c52f5eb0_4_k_cu_257d6abd6thrust24THRUST_300001_SM_1000_NS12placeholders2_6E:
	.zero		1
	.type		_ZN34_INTERNAL_c52f5eb0_4_k_cu_257d6abd4cuda3std3__45__cpo4rendE,@object
	.size		_ZN34_INTERNAL_c52f5eb0_4_k_cu_257d6abd4cuda3std3__45__cpo4rendE,(_ZN34_INTERNAL_c52f5eb0_4_k_cu_257d6abd4cuda3std6ranges3__45__cpo9iter_swapE - _ZN34_INTERNAL_c52f5eb0_4_k_cu_257d6abd4cuda3std3__45__cpo4rendE)
_ZN34_INTERNAL_c52f5eb0_4_k_cu_257d6abd4cuda3std3__45__cpo4rendE:
	.zero		1
	.type		_ZN34_INTERNAL_c52f5eb0_4_k_cu_257d6abd4cuda3std6ranges3__45__cpo9iter_swapE,@object
	.size		_ZN34_INTERNAL_c52f5eb0_4_k_cu_257d6abd4cuda3std6ranges3__45__cpo9iter_swapE,(_ZN34_INTERNAL_c52f5eb0_4_k_cu_257d6abd4cuda3std3__48unexpectE - _ZN34_INTERNAL_c52f5eb0_4_k_cu_257d6abd4cuda3std6ranges3__45__cpo9iter_swapE)
_ZN34_INTERNAL_c52f5eb0_4_k_cu_257d6abd4cuda3std6ranges3__45__cpo9iter_swapE:
	.zero		1
	.type		_ZN34_INTERNAL_c52f5eb0_4_k_cu_257d6abd4cuda3std3__48unexpectE,@object
	.size		_ZN34_INTERNAL_c52f5eb0_4_k_cu_257d6abd4cuda3std3__48unexpectE,(_ZN34_INTERNAL_c52f5eb0_4_k_cu_257d6abd6thrust24THRUST_300001_SM_1000_NS8cuda_cub3parE - _ZN34_INTERNAL_c52f5eb0_4_k_cu_257d6abd4cuda3std3__48unexpectE)
_ZN34_INTERNAL_c52f5eb0_4_k_cu_257d6abd4cuda3std3__48unexpectE:
	.zero		1
	.type		_ZN34_INTERNAL_c52f5eb0_4_k_cu_257d6abd6thrust24THRUST_300001_SM_1000_NS8cuda_cub3parE,@object
	.size		_ZN34_INTERNAL_c52f5eb0_4_k_cu_257d6abd6thrust24THRUST_300001_SM_1000_NS8cuda_cub3parE,(_ZN34_INTERNAL_c52f5eb0_4_k_cu_257d6abd6thrust24THRUST_300001_SM_1000_NS12placeholders2_4E - _ZN34_INTERNAL_c52f5eb0_4_k_cu_257d6abd6thrust24THRUST_300001_SM_1000_NS8cuda_cub3parE)
_ZN34_INTERNAL_c52f5eb0_4_k_cu_257d6abd6thrust24THRUST_300001_SM_1000_NS8cuda_cub3parE:
	.zero		1
	.type		_ZN34_INTERNAL_c52f5eb0_4_k_cu_257d6abd6thrust24THRUST_300001_SM_1000_NS12placeholders2_4E,@object
	.size		_ZN34_INTERNAL_c52f5eb0_4_k_cu_257d6abd6thrust24THRUST_300001_SM_1000_NS12placeholders2_4E,(_ZN34_INTERNAL_c52f5eb0_4_k_cu_257d6abd4cuda3std3__45__cpo4cendE - _ZN34_INTERNAL_c52f5eb0_4_k_cu_257d6abd6thrust24THRUST_300001_SM_1000_NS12placeholders2_4E)
_ZN34_INTERNAL_c52f5eb0_4_k_cu_257d6abd6thrust24THRUST_300001_SM_1000_NS12placeholders2_4E:
	.zero		1
	.type		_ZN34_INTERNAL_c52f5eb0_4_k_cu_257d6abd4cuda3std3__45__cpo4cendE,@object
	.size		_ZN34_INTERNAL_c52f5eb0_4_k_cu_257d6abd4cuda3std3__45__cpo4cendE,(_ZN34_INTERNAL_c52f5eb0_4_k_cu_257d6abd4cuda3std6ranges3__45__cpo4cendE - _ZN34_INTERNAL_c52f5eb0_4_k_cu_257d6abd4cuda3std3__45__cpo4cendE)
_ZN34_INTERNAL_c52f5eb0_4_k_cu_257d6abd4cuda3std3__45__cpo4cendE:
	.zero		1
	.type		_ZN34_INTERNAL_c52f5eb0_4_k_cu_257d6abd4cuda3std6ranges3__45__cpo4cendE,@object
	.size		_ZN34_INTERNAL_c52f5eb0_4_k_cu_257d6abd4cuda3std6ranges3__45__cpo4cendE,(_ZN34_INTERNAL_c52f5eb0_4_k_cu_257d6abd4cuda3std3__420unreachable_sentinelE - _ZN34_INTERNAL_c52f5eb0_4_k_cu_257d6abd4cuda3std6ranges3__45__cpo4cendE)
_ZN34_INTERNAL_c52f5eb0_4_k_cu_257d6abd4cuda3std6ranges3__45__cpo4cendE:
	.zero		1
	.type		_ZN34_INTERNAL_c52f5eb0_4_k_cu_257d6abd4cuda3std3__420unreachable_sentinelE,@object
	.size		_ZN34_INTERNAL_c52f5eb0_4_k_cu_257d6abd4cuda3std3__420unreachable_sentinelE,(_ZN34_INTERNAL_c52f5eb0_4_k_cu_257d6abd4cuda3std6ranges3__45__cpo5ssizeE - _ZN34_INTERNAL_c52f5eb0_4_k_cu_257d6abd4cuda3std3__420unreachable_sentinelE)
_ZN34_INTERNAL_c52f5eb0_4_k_cu_257d6abd4cuda3std3__420unreachable_sentinelE:
	.zero		1
	.type		_ZN34_INTERNAL_c52f5eb0_4_k_cu_257d6abd4cuda3std6ranges3__45__cpo5ssizeE,@object
	.size		_ZN34_INTERNAL_c52f5eb0_4_k_cu_257d6abd4cuda3std6ranges3__45__cpo5ssizeE,(_ZN34_INTERNAL_c52f5eb0_4_k_cu_257d6abd6thrust24THRUST_300001_SM_1000_NS12placeholders2_8E - _ZN34_INTERNAL_c52f5eb0_4_k_cu_257d6abd4cuda3std6ranges3__45__cpo5ssizeE)
_ZN34_INTERNAL_c52f5eb0_4_k_cu_257d6abd4cuda3std6ranges3__45__cpo5ssizeE:
	.zero		1
	.type		_ZN34_INTERNAL_c52f5eb0_4_k_cu_257d6abd6thrust24THRUST_300001_SM_1000_NS12placeholders2_8E,@object
	.size		_ZN34_INTERNAL_c52f5eb0_4_k_cu_257d6abd6thrust24THRUST_300001_SM_1000_NS12placeholders2_8E,(_ZN34_INTERNAL_c52f5eb0_4_k_cu_257d6abd4cuda3std3__45__cpo5crendE - _ZN34_INTERNAL_c52f5eb0_4_k_cu_257d6abd6thrust24THRUST_300001_SM_1000_NS12placeholders2_8E)
_ZN34_INTERNAL_c52f5eb0_4_k_cu_257d6abd6thrust24THRUST_300001_SM_1000_NS12placeholders2_8E:
	.zero		1
	.type		_ZN34_INTERNAL_c52f5eb0_4_k_cu_257d6abd4cuda3std3__45__cpo5crendE,@object
	.size		_ZN34_INTERNAL_c52f5eb0_4_k_cu_257d6abd4cuda3std3__45__cpo5crendE,(_ZN34_INTERNAL_c52f5eb0_4_k_cu_257d6abd4cuda3std6ranges3__45__cpo4prevE - _ZN34_INTERNAL_c52f5eb0_4_k_cu_257d6abd4cuda3std3__45__cpo5crendE)
_ZN34_INTERNAL_c52f5eb0_4_k_cu_257d6abd4cuda3std3__45__cpo5crendE:
	.zero		1
	.type		_ZN34_INTERNAL_c52f5eb0_4_k_cu_257d6abd4cuda3std6ranges3__45__cpo4prevE,@object
	.size		_ZN34_INTERNAL_c52f5eb0_4_k_cu_257d6abd4cuda3std6ranges3__45__cpo4prevE,(_ZN34_INTERNAL_c52f5eb0_4_k_cu_257d6abd4cuda3std6ranges3__45__cpo9iter_moveE - _ZN34_INTERNAL_c52f5eb0_4_k_cu_257d6abd4cuda3std6ranges3__45__cpo4prevE)
_ZN34_INTERNAL_c52f5eb0_4_k_cu_257d6abd4cuda3std6ranges3__45__cpo4prevE:
	.zero		1
	.type		_ZN34_INTERNAL_c52f5eb0_4_k_cu_257d6abd4cuda3std6ranges3__45__cpo9iter_moveE,@object
	.size		_ZN34_INTERNAL_c52f5eb0_4_k_cu_257d6abd4cuda3std6ranges3__45__cpo9iter_moveE,(_ZN34_INTERNAL_c52f5eb0_4_k_cu_257d6abd6thrust24THRUST_300001_SM_1000_NS6system6detail10sequential3seqE - _ZN34_INTERNAL_c52f5eb0_4_k_cu_257d6abd4cuda3std6ranges3__45__cpo9iter_moveE)
_ZN34_INTERNAL_c52f5eb0_4_k_cu_257d6abd4cuda3std6ranges3__45__cpo9iter_moveE:
	.zero		1
	.type		_ZN34_INTERNAL_c52f5eb0_4_k_cu_257d6abd6thrust24THRUST_300001_SM_1000_NS6system6detail10sequential3seqE,@object
	.size		_ZN34_INTERNAL_c52f5eb0_4_k_cu_257d6abd6thrust24THRUST_300001_SM_1000_NS6system6detail10sequential3seqE,(.L_31 - _ZN34_INTERNAL_c52f5eb0_4_k_cu_257d6abd6thrust24THRUST_300001_SM_1000_NS6system6detail10sequential3seqE)
_ZN34_INTERNAL_c52f5eb0_4_k_cu_257d6abd6thrust24THRUST_300001_SM_1000_NS6system6detail10sequential3seqE:
	.zero		1
.L_31:


//--------------------- .nv.constant0._ZN3cub18CUB_300001_SM_10006detail11EmptyKernelIvEEvv --------------------------
	.section	.nv.constant0._ZN3cub18CUB_300001_SM_10006detail11EmptyKernelIvEEvv,"a",@progbits
	.sectionflags	@""
	.align	4
.nv.constant0._ZN3cub18CUB_300001_SM_10006detail11EmptyKernelIvEEvv:
	.zero		896


//--------------------- .nv.constant0._Z6kernelPjm --------------------------
	.section	.nv.constant0._Z6kernelPjm,"a",@progbits
	.sectionflags	@""
	.align	4
.nv.constant0._Z6kernelPjm:
	.zero		912


//--------------------- SYMBOLS --------------------------

	.type		.nv.reservedSmem.offset0,@object
	.size		.nv.reservedSmem.offset0,0x4
	.type		vprintf,@function
